//
// Generated by NVIDIA NVVM Compiler
//
// Compiler Build ID: CL-36424714
// Cuda compilation tools, release 13.0, V13.0.88
// Based on NVVM 20.0.0
//

.version 9.0
.target sm_100
.address_size 64

	// .globl	_Z18radix_sort_extractPKjPjjj

.visible .entry _Z18radix_sort_extractPKjPjjj(
	.param .u64 .ptr .align 1 _Z18radix_sort_extractPKjPjjj_param_0,
	.param .u64 .ptr .align 1 _Z18radix_sort_extractPKjPjjj_param_1,
	.param .u32 _Z18radix_sort_extractPKjPjjj_param_2,
	.param .u32 _Z18radix_sort_extractPKjPjjj_param_3
)
{
	.reg .pred 	%p<2>;
	.reg .b32 	%r<10>;
	.reg .b64 	%rd<8>;

	ld.param.u64 	%rd1, [_Z18radix_sort_extractPKjPjjj_param_0];
	ld.param.u64 	%rd2, [_Z18radix_sort_extractPKjPjjj_param_1];
	ld.param.u32 	%r3, [_Z18radix_sort_extractPKjPjjj_param_2];
	ld.param.u32 	%r2, [_Z18radix_sort_extractPKjPjjj_param_3];
	mov.u32 	%r4, %ctaid.x;
	mov.u32 	%r5, %ntid.x;
	mov.u32 	%r6, %tid.x;
	mad.lo.s32 	%r1, %r4, %r5, %r6;
	setp.ge.u32 	%p1, %r1, %r3;
	@%p1 bra 	$L__BB0_2;
	cvta.to.global.u64 	%rd3, %rd1;
	cvta.to.global.u64 	%rd4, %rd2;
	mul.wide.u32 	%rd5, %r1, 4;
	add.s64 	%rd6, %rd3, %rd5;
	ld.global.nc.u32 	%r7, [%rd6];
	shr.u32 	%r8, %r7, %r2;
	and.b32  	%r9, %r8, 1;
	add.s64 	%rd7, %rd4, %rd5;
	st.global.u32 	[%rd7], %r9;
$L__BB0_2:
	ret;

}
	// .globl	_Z18radix_sort_scatterPKjPjS0_jj
.visible .entry _Z18radix_sort_scatterPKjPjS0_jj(
	.param .u64 .ptr .align 1 _Z18radix_sort_scatterPKjPjS0_jj_param_0,
	.param .u64 .ptr .align 1 _Z18radix_sort_scatterPKjPjS0_jj_param_1,
	.param .u64 .ptr .align 1 _Z18radix_sort_scatterPKjPjS0_jj_param_2,
	.param .u32 _Z18radix_sort_scatterPKjPjS0_jj_param_3,
	.param .u32 _Z18radix_sort_scatterPKjPjS0_jj_param_4
)
{
	.reg .pred 	%p<3>;
	.reg .b32 	%r<21>;
	.reg .b64 	%rd<15>;

	ld.param.u64 	%rd1, [_Z18radix_sort_scatterPKjPjS0_jj_param_0];
	ld.param.u64 	%rd2, [_Z18radix_sort_scatterPKjPjS0_jj_param_1];
	ld.param.u64 	%rd3, [_Z18radix_sort_scatterPKjPjS0_jj_param_2];
	ld.param.u32 	%r2, [_Z18radix_sort_scatterPKjPjS0_jj_param_3];
	ld.param.u32 	%r3, [_Z18radix_sort_scatterPKjPjS0_jj_param_4];
	mov.u32 	%r4, %ntid.x;
	mov.u32 	%r5, %ctaid.x;
	mov.u32 	%r6, %tid.x;
	mad.lo.s32 	%r1, %r4, %r5, %r6;
	setp.ge.u32 	%p1, %r1, %r2;
	@%p1 bra 	$L__BB1_2;
	cvta.to.global.u64 	%rd4, %rd3;
	cvta.to.global.u64 	%rd5, %rd1;
	add.s32 	%r7, %r2, -1;
	mul.wide.u32 	%rd6, %r7, 4;
	add.s64 	%rd7, %rd5, %rd6;
	ld.global.nc.u32 	%r8, [%rd7];
	add.s64 	%rd8, %rd4, %rd6;
	ld.global.nc.u32 	%r9, [%rd8];
	shr.u32 	%r10, %r8, %r3;
	and.b32  	%r11, %r10, 1;
	cvta.to.global.u64 	%rd9, %rd2;
	mul.wide.u32 	%rd10, %r1, 4;
	add.s64 	%rd11, %rd5, %rd10;
	ld.global.nc.u32 	%r12, [%rd11];
	add.s64 	%rd12, %rd4, %rd10;
	ld.global.nc.u32 	%r13, [%rd12];
	shr.u32 	%r14, %r12, %r3;
	and.b32  	%r15, %r14, 1;
	setp.eq.b32 	%p2, %r15, 1;
	sub.s32 	%r16, %r1, %r13;
	add.s32 	%r17, %r9, %r11;
	sub.s32 	%r18, %r2, %r17;
	add.s32 	%r19, %r18, %r13;
	selp.b32 	%r20, %r19, %r16, %p2;
	mul.wide.u32 	%rd13, %r20, 4;
	add.s64 	%rd14, %rd9, %rd13;
	st.global.u32 	[%rd14], %r12;
$L__BB1_2:
	ret;

}


// ===== COMPILED SASS (sm_100) =====

	.target	sm_100

	.elftype	@"ET_EXEC"


//--------------------- .note.nv.tkinfo           --------------------------
	.section	.note.nv.tkinfo,"",@"SHT_NOTE"
	.sectionflags	@"SHF_NOTE_NV_TKINFO"
	.tkinfo
        /*0018*/ 	.word	0x00000002
        /*0030*/ 	.string	""
        /*0030*/ 	.string	"ptxas"
        /*0030*/ 	.string	"Cuda compilation tools, release 13.0, V13.0.88"
        /*0030*/ 	.string	"Build cuda_13.0.r13.0/compiler.36424714_0"
        /*0030*/ 	.string	"-arch sm_100 -m 64 "



//--------------------- .note.nv.cuinfo           --------------------------
	.section	.note.nv.cuinfo,"",@"SHT_NOTE"
	.sectionflags	@"SHF_NOTE_NV_CUINFO"
        /*0018*/ 	.short	0x0002
        /*001a*/ 	.short	0x0064
        /*001c*/ 	.short	0x0082
	.zero		2


//--------------------- .nv.info                  --------------------------
	.section	.nv.info,"",@"SHT_CUDA_INFO"
	.align	4


	//----- nvinfo : EIATTR_REGCOUNT
	.align		4
        /*0000*/ 	.byte	0x04, 0x2f
        /*0002*/ 	.short	(.L_1 - .L_0)
	.align		4
.L_0:
        /*0004*/ 	.word	index@(_Z18radix_sort_extractPKjPjjj)
        /*0008*/ 	.word	0x0000000a


	//----- nvinfo : EIATTR_FRAME_SIZE
	.align		4
.L_1:
        /*000c*/ 	.byte	0x04, 0x11
        /*000e*/ 	.short	(.L_3 - .L_2)
	.align		4
.L_2:
        /*0010*/ 	.word	index@(_Z18radix_sort_extractPKjPjjj)
        /*0014*/ 	.word	0x00000000


	//----- nvinfo : EIATTR_REGCOUNT
	.align		4
.L_3:
        /*0018*/ 	.byte	0x04, 0x2f
        /*001a*/ 	.short	(.L_5 - .L_4)
	.align		4
.L_4:
        /*001c*/ 	.word	index@(_Z18radix_sort_scatterPKjPjS0_jj)
        /*0020*/ 	.word	0x00000012


	//----- nvinfo : EIATTR_FRAME_SIZE
	.align		4
.L_5:
        /*0024*/ 	.byte	0x04, 0x11
        /*0026*/ 	.short	(.L_7 - .L_6)
	.align		4
.L_6:
        /*0028*/ 	.word	index@(_Z18radix_sort_scatterPKjPjS0_jj)
        /*002c*/ 	.word	0x00000000


	//----- nvinfo : EIATTR_MIN_STACK_SIZE
	.align		4
.L_7:
        /*0030*/ 	.byte	0x04, 0x12
        /*0032*/ 	.short	(.L_9 - .L_8)
	.align		4
.L_8:
        /*0034*/ 	.word	index@(_Z18radix_sort_scatterPKjPjS0_jj)
        /*0038*/ 	.word	0x00000000


	//----- nvinfo : EIATTR_MIN_STACK_SIZE
	.align		4
.L_9:
        /*003c*/ 	.byte	0x04, 0x12
        /*003e*/ 	.short	(.L_11 - .L_10)
	.align		4
.L_10:
        /*0040*/ 	.word	index@(_Z18radix_sort_extractPKjPjjj)
        /*0044*/ 	.word	0x00000000
.L_11:


//--------------------- .nv.compat                --------------------------
	.section	.nv.compat,"",@"SHT_CUDA_COMPAT_INFO"
	.align	4
        /*0000*/ 	.byte	0x02, 0x09, 0x00, 0x00, 0x02, 0x02, 0x01, 0x00, 0x02, 0x05, 0x05, 0x00, 0x03, 0x07, 0x01, 0x01
        /*0010*/ 	.byte	0x02, 0x03, 0x00, 0x00, 0x02, 0x06, 0x01, 0x00, 0x04, 0x0b, 0x08, 0x00, 0x09, 0x00, 0x00, 0x00
        /*0020*/ 	.byte	0x00, 0x00, 0x00, 0x00


//--------------------- .nv.info._Z18radix_sort_scatterPKjPjS0_jj --------------------------
	.section	.nv.info._Z18radix_sort_scatterPKjPjS0_jj,"",@"SHT_CUDA_INFO"
	.sectionflags	@""
	.align	4


	//----- nvinfo : EIATTR_CUDA_API_VERSION
	.align		4
        /*0000*/ 	.byte	0x04, 0x37
        /*0002*/ 	.short	(.L_13 - .L_12)
.L_12:
        /*0004*/ 	.word	0x00000082


	//----- nvinfo : EIATTR_KPARAM_INFO
	.align		4
.L_13:
        /*0008*/ 	.byte	0x04, 0x17
        /*000a*/ 	.short	(.L_15 - .L_14)
.L_14:
        /*000c*/ 	.word	0x00000000
        /*0010*/ 	.short	0x0004
        /*0012*/ 	.short	0x001c
        /*0014*/ 	.byte	0x00, 0xf0, 0x11, 0x00


	//----- nvinfo : EIATTR_KPARAM_INFO
	.align		4
.L_15:
        /*0018*/ 	.byte	0x04, 0x17
        /*001a*/ 	.short	(.L_17 - .L_16)
.L_16:
        /*001c*/ 	.word	0x00000000
        /*0020*/ 	.short	0x0003
        /*0022*/ 	.short	0x0018
        /*0024*/ 	.byte	0x00, 0xf0, 0x11, 0x00


	//----- nvinfo : EIATTR_KPARAM_INFO
	.align		4
.L_17:
        /*0028*/ 	.byte	0x04, 0x17
        /*002a*/ 	.short	(.L_19 - .L_18)
.L_18:
        /*002c*/ 	.word	0x00000000
        /*0030*/ 	.short	0x0002
        /*0032*/ 	.short	0x0010
        /*0034*/ 	.byte	0x00, 0xf5, 0x21, 0x00


	//----- nvinfo : EIATTR_KPARAM_INFO
	.align		4
.L_19:
        /*0038*/ 	.byte	0x04, 0x17
        /*003a*/ 	.short	(.L_21 - .L_20)
.L_20:
        /*003c*/ 	.word	0x00000000
        /*0040*/ 	.short	0x0001
        /*0042*/ 	.short	0x0008
        /*0044*/ 	.byte	0x00, 0xf5, 0x21, 0x00


	//----- nvinfo : EIATTR_KPARAM_INFO
	.align		4
.L_21:
        /*0048*/ 	.byte	0x04, 0x17
        /*004a*/ 	.short	(.L_23 - .L_22)
.L_22:
        /*004c*/ 	.word	0x00000000
        /*0050*/ 	.short	0x0000
        /*0052*/ 	.short	0x0000
        /*0054*/ 	.byte	0x00, 0xf5, 0x21, 0x00


	//----- nvinfo : EIATTR_SPARSE_MMA_MASK
	.align		4
.L_23:
        /*0058*/ 	.byte	0x03, 0x50
        /*005a*/ 	.short	0x0000


	//----- nvinfo : EIATTR_MAXREG_COUNT
	.align		4
        /*005c*/ 	.byte	0x03, 0x1b
        /*005e*/ 	.short	0x00ff


	//----- nvinfo : EIATTR_MERCURY_ISA_VERSION
	.align		4
        /*0060*/ 	.byte	0x03, 0x5f
        /*0062*/ 	.short	0x0101


	//----- nvinfo : EIATTR_VRC_CTA_INIT_COUNT
	.align		4
        /*0064*/ 	.byte	0x02, 0x4a
	.zero		1
	.zero		1


	//----- nvinfo : EIATTR_EXIT_INSTR_OFFSETS
	.align		4
        /*0068*/ 	.byte	0x04, 0x1c
        /*006a*/ 	.short	(.L_25 - .L_24)


	//   ....[0]....
.L_24:
        /*006c*/ 	.word	0x00000070


	//   ....[1]....
        /*0070*/ 	.word	0x00000200


	//----- nvinfo : EIATTR_CBANK_PARAM_SIZE
	.align		4
.L_25:
        /*0074*/ 	.byte	0x03, 0x19
        /*0076*/ 	.short	0x0020


	//----- nvinfo : EIATTR_PARAM_CBANK
	.align		4
        /*0078*/ 	.byte	0x04, 0x0a
        /*007a*/ 	.short	(.L_27 - .L_26)
	.align		4
.L_26:
        /*007c*/ 	.word	index@(.nv.constant0._Z18radix_sort_scatterPKjPjS0_jj)
        /*0080*/ 	.short	0x0380
        /*0082*/ 	.short	0x0020


	//----- nvinfo : EIATTR_SW_WAR
	.align		4
.L_27:
        /*0084*/ 	.byte	0x04, 0x36
        /*0086*/ 	.short	(.L_29 - .L_28)
.L_28:
        /*0088*/ 	.word	0x00000008
.L_29:


//--------------------- .nv.info._Z18radix_sort_extractPKjPjjj --------------------------
	.section	.nv.info._Z18radix_sort_extractPKjPjjj,"",@"SHT_CUDA_INFO"
	.sectionflags	@""
	.align	4


	//----- nvinfo : EIATTR_CUDA_API_VERSION
	.align		4
        /*0000*/ 	.byte	0x04, 0x37
        /*0002*/ 	.short	(.L_31 - .L_30)
.L_30:
        /*0004*/ 	.word	0x00000082


	//----- nvinfo : EIATTR_KPARAM_INFO
	.align		4
.L_31:
        /*0008*/ 	.byte	0x04, 0x17
        /*000a*/ 	.short	(.L_33 - .L_32)
.L_32:
        /*000c*/ 	.word	0x00000000
        /*0010*/ 	.short	0x0003
        /*0012*/ 	.short	0x0014
        /*0014*/ 	.byte	0x00, 0xf0, 0x11, 0x00


	//----- nvinfo : EIATTR_KPARAM_INFO
	.align		4
.L_33:
        /*0018*/ 	.byte	0x04, 0x17
        /*001a*/ 	.short	(.L_35 - .L_34)
.L_34:
        /*001c*/ 	.word	0x00000000
        /*0020*/ 	.short	0x0002
        /*0022*/ 	.short	0x0010
        /*0024*/ 	.byte	0x00, 0xf0, 0x11, 0x00


	//----- nvinfo : EIATTR_KPARAM_INFO
	.align		4
.L_35:
        /*0028*/ 	.byte	0x04, 0x17
        /*002a*/ 	.short	(.L_37 - .L_36)
.L_36:
        /*002c*/ 	.word	0x00000000
        /*0030*/ 	.short	0x0001
        /*0032*/ 	.short	0x0008
        /*0034*/ 	.byte	0x00, 0xf5, 0x21, 0x00


	//----- nvinfo : EIATTR_KPARAM_INFO
	.align		4
.L_37:
        /*0038*/ 	.byte	0x04, 0x17
        /*003a*/ 	.short	(.L_39 - .L_38)
.L_38:
        /*003c*/ 	.word	0x00000000
        /*0040*/ 	.short	0x0000
        /*0042*/ 	.short	0x0000
        /*0044*/ 	.byte	0x00, 0xf5, 0x21, 0x00


	//----- nvinfo : EIATTR_SPARSE_MMA_MASK
	.align		4
.L_39:
        /*0048*/ 	.byte	0x03, 0x50
        /*004a*/ 	.short	0x0000


	//----- nvinfo : EIATTR_MAXREG_COUNT
	.align		4
        /*004c*/ 	.byte	0x03, 0x1b
        /*004e*/ 	.short	0x00ff


	//----- nvinfo : EIATTR_MERCURY_ISA_VERSION
	.align		4
        /*0050*/ 	.byte	0x03, 0x5f
        /*0052*/ 	.short	0x0101


	//----- nvinfo : EIATTR_VRC_CTA_INIT_COUNT
	.align		4
        /*0054*/ 	.byte	0x02, 0x4a
	.zero		1
	.zero		1


	//----- nvinfo : EIATTR_EXIT_INSTR_OFFSETS
	.align		4
        /*0058*/ 	.byte	0x04, 0x1c
        /*005a*/ 	.short	(.L_41 - .L_40)


	//   ....[0]....
.L_40:
        /*005c*/ 	.word	0x00000070


	//   ....[1]....
        /*0060*/ 	.word	0x00000120


	//----- nvinfo : EIATTR_CBANK_PARAM_SIZE
	.align		4
.L_41:
        /*0064*/ 	.byte	0x03, 0x19
        /*0066*/ 	.short	0x0018


	//----- nvinfo : EIATTR_PARAM_CBANK
	.align		4
        /*0068*/ 	.byte	0x04, 0x0a
        /*006a*/ 	.short	(.L_43 - .L_42)
	.align		4
.L_42:
        /*006c*/ 	.word	index@(.nv.constant0._Z18radix_sort_extractPKjPjjj)
        /*0070*/ 	.short	0x0380
        /*0072*/ 	.short	0x0018


	//----- nvinfo : EIATTR_SW_WAR
	.align		4
.L_43:
        /*0074*/ 	.byte	0x04, 0x36
        /*0076*/ 	.short	(.L_45 - .L_44)
.L_44:
        /*0078*/ 	.word	0x00000008
.L_45:


//--------------------- .nv.callgraph             --------------------------
	.section	.nv.callgraph,"",@"SHT_CUDA_CALLGRAPH"
	.align	4
	.sectionentsize	8
	.align		4
        /*0000*/ 	.word	0x00000000
	.align		4
        /*0004*/ 	.word	0xffffffff
	.align		4
        /*0008*/ 	.word	0x00000000
	.align		4
        /*000c*/ 	.word	0xfffffffe
	.align		4
        /*0010*/ 	.word	0x00000000
	.align		4
        /*0014*/ 	.word	0xfffffffd
	.align		4
        /*0018*/ 	.word	0x00000000
	.align		4
        /*001c*/ 	.word	0xfffffffc


//--------------------- .text._Z18radix_sort_scatterPKjPjS0_jj --------------------------
	.section	.text._Z18radix_sort_scatterPKjPjS0_jj,"ax",@progbits
	.align	128
        .global         _Z18radix_sort_scatterPKjPjS0_jj
        .type           _Z18radix_sort_scatterPKjPjS0_jj,@function
        .size           _Z18radix_sort_scatterPKjPjS0_jj,(.L_x_2 - _Z18radix_sort_scatterPKjPjS0_jj)
        .other          _Z18radix_sort_scatterPKjPjS0_jj,@"STO_CUDA_ENTRY STV_DEFAULT"
_Z18radix_sort_scatterPKjPjS0_jj:
.text._Z18radix_sort_scatterPKjPjS0_jj:
[----:B------:R-:W-:Y:S01]  /*0000*/  LDC R1, c[0x0][0x37c] ;  /* 0x0000df00ff017b82 */ /* 0x000fe20000000800 */
[----:B------:R-:W0:Y:S07]  /*0010*/  S2R R13, SR_CTAID.X ;  /* 0x00000000000d7919 */ /* 0x000e2e0000002500 */
[----:B------:R-:W1:Y:S01]  /*0020*/  LDC R14, c[0x0][0x398] ;  /* 0x0000e600ff0e7b82 */ /* 0x000e620000000800 */
[----:B------:R-:W0:Y:S01]  /*0030*/  LDCU UR4, c[0x0][0x360] ;  /* 0x00006c00ff0477ac */ /* 0x000e220008000800 */
[----:B------:R-:W0:Y:S02]  /*0040*/  S2R R0, SR_TID.X ;  /* 0x0000000000007919 */ /* 0x000e240000002100 */
[----:B0-----:R-:W-:-:S05]  /*0050*/  IMAD R13, R13, UR4, R0 ;  /* 0x000000040d0d7c24 */ /* 0x001fca000f8e0200 */
[----:B-1----:R-:W-:-:S13]  /*0060*/  ISETP.GE.U32.AND P0, PT, R13, R14, PT ;  /* 0x0000000e0d00720c */ /* 0x002fda0003f06070 */
[----:B------:R-:W-:Y:S05]  /*0070*/  @P0 EXIT ;  /* 0x000000000000094d */ /* 0x000fea0003800000 */
[----:B------:R-:W0:Y:S01]  /*0080*/  LDC.64 R2, c[0x0][0x380] ;  /* 0x0000e000ff027b82 */ /* 0x000e220000000a00 */
[----:B------:R-:W1:Y:S01]  /*0090*/  LDCU.64 UR4, c[0x0][0x358] ;  /* 0x00006b00ff0477ac */ /* 0x000e620008000a00 */
[----:B------:R-:W-:-:S06]  /*00a0*/  VIADD R5, R14, 0xffffffff ;  /* 0xffffffff0e057836 */ /* 0x000fcc0000000000 */
[----:B------:R-:W2:Y:S08]  /*00b0*/  LDC.64 R8, c[0x0][0x390] ;  /* 0x0000e400ff087b82 */ /* 0x000eb00000000a00 */
[----:B------:R-:W3:Y:S01]  /*00c0*/  LDC R15, c[0x0][0x39c] ;  /* 0x0000e700ff0f7b82 */ /* 0x000ee20000000800 */
[----:B0-----:R-:W-:-:S07]  /*00d0*/  IMAD.WIDE.U32 R6, R13, 0x4, R2 ;  /* 0x000000040d067825 */ /* 0x001fce00078e0002 */
[----:B------:R-:W0:Y:S01]  /*00e0*/  LDC.64 R10, c[0x0][0x388] ;  /* 0x0000e200ff0a7b82 */ /* 0x000e220000000a00 */
[C---:B------:R-:W-:Y:S01]  /*00f0*/  IMAD.WIDE.U32 R2, R5.reuse, 0x4, R2 ;  /* 0x0000000405027825 */ /* 0x040fe200078e0002 */
[----:B-1----:R-:W3:Y:S03]  /*0100*/  LDG.E.CONSTANT R7, desc[UR4][R6.64] ;  /* 0x0000000406077981 */ /* 0x002ee6000c1e9900 */
[--C-:B--2---:R-:W-:Y:S02]  /*0110*/  IMAD.WIDE.U32 R4, R5, 0x4, R8.reuse ;  /* 0x0000000405047825 */ /* 0x104fe400078e0008 */
[----:B------:R-:W2:Y:S02]  /*0120*/  LDG.E.CONSTANT R2, desc[UR4][R2.64] ;  /* 0x0000000402027981 */ /* 0x000ea4000c1e9900 */
[----:B------:R-:W-:Y:S02]  /*0130*/  IMAD.WIDE.U32 R8, R13, 0x4, R8 ;  /* 0x000000040d087825 */ /* 0x000fe400078e0008 */
[----:B------:R-:W4:Y:S04]  /*0140*/  LDG.E.CONSTANT R4, desc[UR4][R4.64] ;  /* 0x0000000404047981 */ /* 0x000f28000c1e9900 */
[----:B------:R-:W5:Y:S01]  /*0150*/  LDG.E.CONSTANT R8, desc[UR4][R8.64] ;  /* 0x0000000408087981 */ /* 0x000f62000c1e9900 */
[----:B---3--:R-:W-:-:S04]  /*0160*/  SHF.R.U32.HI R0, RZ, R15, R7 ;  /* 0x0000000fff007219 */ /* 0x008fc80000011607 */
[----:B------:R-:W-:Y:S02]  /*0170*/  LOP3.LUT R12, R0, 0x1, RZ, 0xc0, !PT ;  /* 0x00000001000c7812 */ /* 0x000fe400078ec0ff */
[----:B--2---:R-:W-:Y:S02]  /*0180*/  SHF.R.U32.HI R0, RZ, R15, R2 ;  /* 0x0000000fff007219 */ /* 0x004fe40000011602 */
[----:B------:R-:W-:Y:S02]  /*0190*/  ISETP.NE.U32.AND P0, PT, R12, 0x1, PT ;  /* 0x000000010c00780c */ /* 0x000fe40003f05070 */
[----:B------:R-:W-:Y:S02]  /*01a0*/  LOP3.LUT R3, R0, 0x1, RZ, 0xc0, !PT ;  /* 0x0000000100037812 */ /* 0x000fe400078ec0ff */
[----:B-----5:R-:W-:Y:S02]  /*01b0*/  IADD3 R13, PT, PT, R13, -R8, RZ ;  /* 0x800000080d0d7210 */ /* 0x020fe40007ffe0ff */
[----:B----4-:R-:W-:-:S07]  /*01c0*/  IADD3 R3, PT, PT, -R4, R14, -R3 ;  /* 0x0000000e04037210 */ /* 0x010fce0007ffe903 */
[----:B------:R-:W-:-:S04]  /*01d0*/  @!P0 IMAD.IADD R13, R8, 0x1, R3 ;  /* 0x00000001080d8824 */ /* 0x000fc800078e0203 */
[----:B0-----:R-:W-:-:S05]  /*01e0*/  IMAD.WIDE.U32 R2, R13, 0x4, R10 ;  /* 0x000000040d027825 */ /* 0x001fca00078e000a */
[----:B------:R-:W-:Y:S01]  /*01f0*/  STG.E desc[UR4][R2.64], R7 ;  /* 0x0000000702007986 */ /* 0x000fe2000c101904 */
[----:B------:R-:W-:Y:S05]  /*0200*/  EXIT ;  /* 0x000000000000794d */ /* 0x000fea0003800000 */
.L_x_0:
[----:B------:R-:W-:-:S00]  /*0210*/  BRA `(.L_x_0) ;  /* 0xfffffffc00fc7947 */ /* 0x000fc0000383ffff */
[----:B------:R-:W-:-:S00]  /*0220*/  NOP ;  /* 0x0000000000007918 */ /* 0x000fc00000000000 */
        /* <DEDUP_REMOVED lines=13> */
.L_x_2:


//--------------------- .text._Z18radix_sort_extractPKjPjjj --------------------------
	.section	.text._Z18radix_sort_extractPKjPjjj,"ax",@progbits
	.align	128
        .global         _Z18radix_sort_extractPKjPjjj
        .type           _Z18radix_sort_extractPKjPjjj,@function
        .size           _Z18radix_sort_extractPKjPjjj,(.L_x_3 - _Z18radix_sort_extractPKjPjjj)
        .other          _Z18radix_sort_extractPKjPjjj,@"STO_CUDA_ENTRY STV_DEFAULT"
_Z18radix_sort_extractPKjPjjj:
.text._Z18radix_sort_extractPKjPjjj:
[----:B------:R-:W-:Y:S01]  /*0000*/  LDC R1, c[0x0][0x37c] ;  /* 0x0000df00ff017b82 */ /* 0x000fe20000000800 */
[----:B------:R-:W0:Y:S07]  /*0010*/  S2R R0, SR_TID.X ;  /* 0x0000000000007919 */ /* 0x000e2e0000002100 */
[----:B------:R-:W0:Y:S01]  /*0020*/  S2UR UR4, SR_CTAID.X ;  /* 0x00000000000479c3 */ /* 0x000e220000002500 */
[----:B------:R-:W1:Y:S07]  /*0030*/  LDCU UR5, c[0x0][0x390] ;  /* 0x00007200ff0577ac */ /* 0x000e6e0008000800 */
[----:B------:R-:W0:Y:S02]  /*0040*/  LDC R7, c[0x0][0x360] ;  /* 0x0000d800ff077b82 */ /* 0x000e240000000800 */
[----:B0-----:R-:W-:-:S05]  /*0050*/  IMAD R7, R7, UR4, R0 ;  /* 0x0000000407077c24 */ /* 0x001fca000f8e0200 */
[----:B-1----:R-:W-:-:S13]  /*0060*/  ISETP.GE.U32.AND P0, PT, R7, UR5, PT ;  /* 0x0000000507007c0c */ /* 0x002fda000bf06070 */
[----:B------:R-:W-:Y:S05]  /*0070*/  @P0 EXIT ;  /* 0x000000000000094d */ /* 0x000fea0003800000 */
[----:B------:R-:W0:Y:S01]  /*0080*/  LDC.64 R2, c[0x0][0x380] ;  /* 0x0000e000ff027b82 */ /* 0x000e220000000a00 */
[----:B------:R-:W1:Y:S01]  /*0090*/  LDCU.64 UR4, c[0x0][0x358] ;  /* 0x00006b00ff0477ac */ /* 0x000e620008000a00 */
[----:B------:R-:W2:Y:S06]  /*00a0*/  LDCU UR6, c[0x0][0x394] ;  /* 0x00007280ff0677ac */ /* 0x000eac0008000800 */
[----:B------:R-:W3:Y:S01]  /*00b0*/  LDC.64 R4, c[0x0][0x388] ;  /* 0x0000e200ff047b82 */ /* 0x000ee20000000a00 */
[----:B0-----:R-:W-:-:S06]  /*00c0*/  IMAD.WIDE.U32 R2, R7, 0x4, R2 ;  /* 0x0000000407027825 */ /* 0x001fcc00078e0002 */
[----:B-1----:R-:W2:Y:S01]  /*00d0*/  LDG.E.CONSTANT R2, desc[UR4][R2.64] ;  /* 0x0000000402027981 */ /* 0x002ea2000c1e9900 */
[----:B---3--:R-:W-:Y:S01]  /*00e0*/  IMAD.WIDE.U32 R4, R7, 0x4, R4 ;  /* 0x0000000407047825 */ /* 0x008fe200078e0004 */
[----:B--2---:R-:W-:-:S04]  /*00f0*/  SHF.R.U32.HI R0, RZ, UR6, R2 ;  /* 0x00000006ff007c19 */ /* 0x004fc80008011602 */
[----:B------:R-:W-:-:S05]  /*0100*/  LOP3.LUT R7, R0, 0x1, RZ, 0xc0, !PT ;  /* 0x0000000100077812 */ /* 0x000fca00078ec0ff */
[----:B------:R-:W-:Y:S01]  /*0110*/  STG.E desc[UR4][R4.64], R7 ;  /* 0x0000000704007986 */ /* 0x000fe2000c101904 */
[----:B------:R-:W-:Y:S05]  /*0120*/  EXIT ;  /* 0x000000000000794d */ /* 0x000fea0003800000 */
.L_x_1:
        /* <DEDUP_REMOVED lines=13> */
.L_x_3:


//--------------------- .nv.shared.reserved.0     --------------------------
	.section	.nv.shared.reserved.0,"aw",@nobits
	.weak		__nv_reservedSMEM_offset_0_alias
	.size		__nv_reservedSMEM_offset_0_alias, 0, 64
	.other		__nv_reservedSMEM_offset_0_alias,@"STO_CUDA_RESERVED_SHARED STV_DEFAULT"
__nv_reservedSMEM_offset_0_alias:
	.zero		0
	.zero		64


//--------------------- .nv.constant0._Z18radix_sort_scatterPKjPjS0_jj --------------------------
	.section	.nv.constant0._Z18radix_sort_scatterPKjPjS0_jj,"a",@progbits
	.sectionflags	@""
	.align	4
.nv.constant0._Z18radix_sort_scatterPKjPjS0_jj:
	.zero		928


//--------------------- .nv.constant0._Z18radix_sort_extractPKjPjjj --------------------------
	.section	.nv.constant0._Z18radix_sort_extractPKjPjjj,"a",@progbits
	.sectionflags	@""
	.align	4
.nv.constant0._Z18radix_sort_extractPKjPjjj:
	.zero		920


//--------------------- SYMBOLS --------------------------

	.type		.nv.reservedSmem.offset0,@object
	.size		.nv.reservedSmem.offset0,0x4
